	.headerflags	@"EF_CUDA_TEXMODE_UNIFIED EF_CUDA_64BIT_ADDRESS EF_CUDA_ACCELERATORS EF_CUDA_SM90 EF_CUDA_VIRTUAL_SM(EF_CUDA_SM90)"
	.elftype	@"ET_EXEC"


//--------------------- .nv.info                  --------------------------
	.section	.nv.info,"",@"SHT_CUDA_INFO"
	.align	4


	//----- nvinfo : EIATTR_REGCOUNT
	.align		4
        /*0000*/ 	.byte	0x04, 0x2f
        /*0002*/ 	.short	(.L_1 - .L_0)
	.align		4
.L_0:
        /*0004*/ 	.word	index@(triton_poi_fused_convolution_leaky_relu_27)
        /*0008*/ 	.word	0x0000000e


	//----- nvinfo : EIATTR_MIN_STACK_SIZE
	.align		4
.L_1:
        /*000c*/ 	.byte	0x04, 0x12
        /*000e*/ 	.short	(.L_3 - .L_2)
	.align		4
.L_2:
        /*0010*/ 	.word	index@(triton_poi_fused_convolution_leaky_relu_27)
        /*0014*/ 	.word	0x00000000


	//----- nvinfo : EIATTR_FRAME_SIZE
	.align		4
.L_3:
        /*0018*/ 	.byte	0x04, 0x11
        /*001a*/ 	.short	(.L_5 - .L_4)
	.align		4
.L_4:
        /*001c*/ 	.word	index@(triton_poi_fused_convolution_leaky_relu_27)
        /*0020*/ 	.word	0x00000000


	//----- nvinfo : EIATTR_MIN_STACK_SIZE
	.align		4
.L_5:
        /*0024*/ 	.byte	0x04, 0x12
        /*0026*/ 	.short	(.L_7 - .L_6)
	.align		4
.L_6:
        /*0028*/ 	.word	index@(triton_poi_fused_convolution_leaky_relu_27)
        /*002c*/ 	.word	0x00000000
.L_7:


//--------------------- .nv.info.triton_poi_fused_convolution_leaky_relu_27 --------------------------
	.section	.nv.info.triton_poi_fused_convolution_leaky_relu_27,"",@"SHT_CUDA_INFO"
	.sectionflags	@""
	.align	4


	//----- nvinfo : EIATTR_CUDA_API_VERSION
	.align		4
        /*0000*/ 	.byte	0x04, 0x37
        /*0002*/ 	.short	(.L_9 - .L_8)
.L_8:
        /*0004*/ 	.word	0x0000007c


	//----- nvinfo : EIATTR_KPARAM_INFO
	.align		4
.L_9:
        /*0008*/ 	.byte	0x04, 0x17
        /*000a*/ 	.short	(.L_11 - .L_10)
.L_10:
        /*000c*/ 	.word	0x00000000
        /*0010*/ 	.short	0x0003
        /*0012*/ 	.short	0x0018
        /*0014*/ 	.byte	0x00, 0xf0, 0x11, 0x00


	//----- nvinfo : EIATTR_KPARAM_INFO
	.align		4
.L_11:
        /*0018*/ 	.byte	0x04, 0x17
        /*001a*/ 	.short	(.L_13 - .L_12)
.L_12:
        /*001c*/ 	.word	0x00000000
        /*0020*/ 	.short	0x0002
        /*0022*/ 	.short	0x0010
        /*0024*/ 	.byte	0x00, 0xf4, 0x21, 0x00


	//----- nvinfo : EIATTR_KPARAM_INFO
	.align		4
.L_13:
        /*0028*/ 	.byte	0x04, 0x17
        /*002a*/ 	.short	(.L_15 - .L_14)
.L_14:
        /*002c*/ 	.word	0x00000000
        /*0030*/ 	.short	0x0001
        /*0032*/ 	.short	0x0008
        /*0034*/ 	.byte	0x00, 0xf4, 0x21, 0x00


	//----- nvinfo : EIATTR_KPARAM_INFO
	.align		4
.L_15:
        /*0038*/ 	.byte	0x04, 0x17
        /*003a*/ 	.short	(.L_17 - .L_16)
.L_16:
        /*003c*/ 	.word	0x00000000
        /*0040*/ 	.short	0x0000
        /*0042*/ 	.short	0x0000
        /*0044*/ 	.byte	0x00, 0xf4, 0x21, 0x00


	//----- nvinfo : EIATTR_SPARSE_MMA_MASK
	.align		4
.L_17:
        /*0048*/ 	.byte	0x03, 0x50
        /*004a*/ 	.short	0x0000


	//----- nvinfo : EIATTR_MAXREG_COUNT
	.align		4
        /*004c*/ 	.byte	0x03, 0x1b
        /*004e*/ 	.short	0x00ff


	//----- nvinfo : EIATTR_EXIT_INSTR_OFFSETS
	.align		4
        /*0050*/ 	.byte	0x04, 0x1c
        /*0052*/ 	.short	(.L_19 - .L_18)


	//   ....[0]....
.L_18:
        /*0054*/ 	.word	0x000001d0


	//----- nvinfo : EIATTR_REQNTID
	.align		4
.L_19:
        /*0058*/ 	.byte	0x04, 0x10
        /*005a*/ 	.short	(.L_21 - .L_20)
.L_20:
        /*005c*/ 	.word	0x00000080
        /*0060*/ 	.word	0x00000001
        /*0064*/ 	.word	0x00000001


	//----- nvinfo : EIATTR_CBANK_PARAM_SIZE
	.align		4
.L_21:
        /*0068*/ 	.byte	0x03, 0x19
        /*006a*/ 	.short	0x001c


	//----- nvinfo : EIATTR_PARAM_CBANK
	.align		4
        /*006c*/ 	.byte	0x04, 0x0a
        /*006e*/ 	.short	(.L_23 - .L_22)
	.align		4
.L_22:
        /*0070*/ 	.word	index@(.nv.constant0.triton_poi_fused_convolution_leaky_relu_27)
        /*0074*/ 	.short	0x0210
        /*0076*/ 	.short	0x001c


	//----- nvinfo : EIATTR_SW_WAR
	.align		4
.L_23:
        /*0078*/ 	.byte	0x04, 0x36
        /*007a*/ 	.short	(.L_25 - .L_24)
.L_24:
        /*007c*/ 	.word	0x00000008
.L_25:


//--------------------- .nv.callgraph             --------------------------
	.section	.nv.callgraph,"",@"SHT_CUDA_CALLGRAPH"
	.align	4
	.sectionentsize	8
	.align		4
        /*0000*/ 	.word	0x00000000
	.align		4
        /*0004*/ 	.word	0xffffffff
	.align		4
        /*0008*/ 	.word	0x00000000
	.align		4
        /*000c*/ 	.word	0xfffffffe
	.align		4
        /*0010*/ 	.word	0x00000000
	.align		4
        /*0014*/ 	.word	0xfffffffd
	.align		4
        /*0018*/ 	.word	0x00000000
	.align		4
        /*001c*/ 	.word	0xfffffffc


//--------------------- .text.triton_poi_fused_convolution_leaky_relu_27 --------------------------
	.section	.text.triton_poi_fused_convolution_leaky_relu_27,"ax",@progbits
	.align	128
        .global         triton_poi_fused_convolution_leaky_relu_27
        .type           triton_poi_fused_convolution_leaky_relu_27,@function
        .size           triton_poi_fused_convolution_leaky_relu_27,(.L_x_1 - triton_poi_fused_convolution_leaky_relu_27)
        .other          triton_poi_fused_convolution_leaky_relu_27,@"STO_CUDA_ENTRY STV_DEFAULT"
triton_poi_fused_convolution_leaky_relu_27:
.text.triton_poi_fused_convolution_leaky_relu_27:
[----:B------:R-:W-:Y:S01]  /*0000*/  LDC R1, c[0x0][0x28] ;  /* 0x00000a00ff017b82 */ /* 0x000fe20000000800 */
[----:B------:R-:W1:Y:S07]  /*0010*/  S2R R0, SR_TID.X ;  /* 0x0000000000007919 */ /* 0x000e6e0000002100 */
[----:B------:R-:W2:Y:S01]  /*0020*/  LDC.64 R4, c[0x0][0x218] ;  /* 0x00008600ff047b82 */ /* 0x000ea20000000a00 */
[----:B------:R-:W-:Y:S01]  /*0030*/  ULDC.64 UR4, c[0x0][0x208] ;  /* 0x0000820000047ab9 */ /* 0x000fe20000000a00 */
[----:B------:R-:W-:Y:S01]  /*0040*/  ULDC.64 UR6, c[0x0][0x220] ;  /* 0x0000880000067ab9 */ /* 0x000fe20000000a00 */
[----:B------:R-:W3:Y:S05]  /*0050*/  S2R R7, SR_CTAID.X ;  /* 0x0000000000077919 */ /* 0x000eea0000002500 */
[----:B------:R-:W4:Y:S01]  /*0060*/  LDC.64 R2, c[0x0][0x210] ;  /* 0x00008400ff027b82 */ /* 0x000f220000000a00 */
[----:B-1----:R-:W-:Y:S01]  /*0070*/  IMAD.SHL.U32 R0, R0, 0x2, RZ ;  /* 0x0000000200007824 */ /* 0x002fe200078e00ff */
[----:B---3--:R-:W-:-:S04]  /*0080*/  SHF.R.S32.HI R6, RZ, 0x17, R7 ;  /* 0x00000017ff067819 */ /* 0x008fc80000011407 */
[----:B------:R-:W-:-:S05]  /*0090*/  LOP3.LUT R0, R0, 0xfe, RZ, 0xc0, !PT ;  /* 0x000000fe00007812 */ /* 0x000fca00078ec0ff */
[----:B------:R-:W-:Y:S01]  /*00a0*/  IMAD R7, R7, 0x100, R0 ;  /* 0x0000010007077824 */ /* 0x000fe200078e0200 */
[----:B------:R-:W-:-:S03]  /*00b0*/  SGXT R0, R6, 0x1 ;  /* 0x000000010600781a */ /* 0x000fc60000000200 */
[----:B----4-:R-:W-:Y:S01]  /*00c0*/  IMAD.WIDE R2, R7, 0x4, R2 ;  /* 0x0000000407027825 */ /* 0x010fe200078e0202 */
[----:B------:R-:W-:-:S04]  /*00d0*/  LEA.HI R0, R0, R7, RZ, 0xa ;  /* 0x0000000700007211 */ /* 0x000fc800078f50ff */
[----:B------:R-:W-:-:S05]  /*00e0*/  SHF.R.S32.HI R9, RZ, 0xa, R0 ;  /* 0x0000000aff097819 */ /* 0x000fca0000011400 */
[----:B--2---:R-:W-:Y:S02]  /*00f0*/  IMAD.WIDE R4, R9, 0x4, R4 ;  /* 0x0000000409047825 */ /* 0x004fe400078e0204 */
[----:B------:R-:W2:Y:S04]  /*0100*/  LDG.E.64 R8, desc[UR4][R2.64] ;  /* 0x0000000402087981 */ /* 0x000ea8000c1e1b00 */
[----:B------:R-:W2:Y:S01]  /*0110*/  LDG.E.EL R4, desc[UR4][R4.64] ;  /* 0x0000000404047981 */ /* 0x000ea2000c2e1900 */
[----:B------:R-:W-:-:S04]  /*0120*/  IADD3 R6, P2, R7, UR6, RZ ;  /* 0x0000000607067c10 */ /* 0x000fc8000ff5e0ff */
[----:B------:R-:W-:Y:S02]  /*0130*/  LEA.HI.X.SX32 R7, R7, UR7, 0x1, P2 ;  /* 0x0000000707077c11 */ /* 0x000fe400090f0eff */
[CC--:B--2---:R-:W-:Y:S01]  /*0140*/  FSETP.GT.AND P1, PT, R8.reuse, -R4.reuse, PT ;  /* 0x800000040800720b */ /* 0x0c4fe20003f24000 */
[--C-:B------:R-:W-:Y:S01]  /*0150*/  FADD R8, R8, R4.reuse ;  /* 0x0000000408087221 */ /* 0x100fe20000000000 */
[C---:B------:R-:W-:Y:S01]  /*0160*/  FSETP.GT.AND P0, PT, R9.reuse, -R4, PT ;  /* 0x800000040900720b */ /* 0x040fe20003f04000 */
[----:B------:R-:W-:Y:S01]  /*0170*/  FADD R9, R9, R4 ;  /* 0x0000000409097221 */ /* 0x000fe20000000000 */
[----:B------:R-:W-:Y:S02]  /*0180*/  SEL R0, RZ, 0x1, !P1 ;  /* 0x00000001ff007807 */ /* 0x000fe40004800000 */
[----:B------:R-:W-:Y:S02]  /*0190*/  SEL R11, RZ, 0x100, !P0 ;  /* 0x00000100ff0b7807 */ /* 0x000fe40004000000 */
[----:B------:R-:W-:Y:S03]  /*01a0*/  STG.E.64 desc[UR4][R2.64], R8 ;  /* 0x0000000802007986 */ /* 0x000fe6000c101b04 */
[----:B------:R-:W-:-:S05]  /*01b0*/  IMAD.IADD R11, R0, 0x1, R11 ;  /* 0x00000001000b7824 */ /* 0x000fca00078e020b */
[----:B------:R-:W-:Y:S01]  /*01c0*/  STG.E.U16 desc[UR4][R6.64], R11 ;  /* 0x0000000b06007986 */ /* 0x000fe2000c101504 */
[----:B------:R-:W-:Y:S05]  /*01d0*/  EXIT ;  /* 0x000000000000794d */ /* 0x000fea0003800000 */
.L_x_0:
[----:B------:R-:W-:-:S00]  /*01e0*/  BRA `(.L_x_0) ;  /* 0xfffffffc00fc7947 */ /* 0x000fc0000383ffff */
[----:B------:R-:W-:-:S00]  /*01f0*/  NOP ;  /* 0x0000000000007918 */ /* 0x000fc00000000000 */
        /* <DEDUP_REMOVED lines=8> */
.L_x_1:


//--------------------- .nv.constant0.triton_poi_fused_convolution_leaky_relu_27 --------------------------
	.section	.nv.constant0.triton_poi_fused_convolution_leaky_relu_27,"a",@progbits
	.sectionflags	@""
	.align	4
.nv.constant0.triton_poi_fused_convolution_leaky_relu_27:
	.zero		556
